//
// Generated by NVIDIA NVVM Compiler
//
// Compiler Build ID: CL-36424714
// Cuda compilation tools, release 13.0, V13.0.88
// Based on NVVM 20.0.0
//

.version 9.0
.target sm_100
.address_size 64

	// .globl	_ZN3cub18CUB_300001_SM_10006detail11EmptyKernelIvEEvv
.global .align 1 .b8 _ZN41_INTERNAL_360d1897_4_k_cu_d8fed305_1937264cuda3std3__45__cpo5beginE[1];
.global .align 1 .b8 _ZN41_INTERNAL_360d1897_4_k_cu_d8fed305_1937264cuda3std3__45__cpo3endE[1];
.global .align 1 .b8 _ZN41_INTERNAL_360d1897_4_k_cu_d8fed305_1937264cuda3std3__45__cpo6cbeginE[1];
.global .align 1 .b8 _ZN41_INTERNAL_360d1897_4_k_cu_d8fed305_1937264cuda3std3__45__cpo4cendE[1];
.global .align 1 .b8 _ZN41_INTERNAL_360d1897_4_k_cu_d8fed305_1937264cuda3std3__45__cpo6rbeginE[1];
.global .align 1 .b8 _ZN41_INTERNAL_360d1897_4_k_cu_d8fed305_1937264cuda3std3__45__cpo4rendE[1];
.global .align 1 .b8 _ZN41_INTERNAL_360d1897_4_k_cu_d8fed305_1937264cuda3std3__45__cpo7crbeginE[1];
.global .align 1 .b8 _ZN41_INTERNAL_360d1897_4_k_cu_d8fed305_1937264cuda3std3__45__cpo5crendE[1];
.global .align 1 .b8 _ZN41_INTERNAL_360d1897_4_k_cu_d8fed305_1937264cuda3std3__443_GLOBAL__N__360d1897_4_k_cu_d8fed305_1937266ignoreE[1];
.global .align 1 .b8 _ZN41_INTERNAL_360d1897_4_k_cu_d8fed305_1937264cuda3std3__419piecewise_constructE[1];
.global .align 1 .b8 _ZN41_INTERNAL_360d1897_4_k_cu_d8fed305_1937264cuda3std3__48in_placeE[1];
.global .align 1 .b8 _ZN41_INTERNAL_360d1897_4_k_cu_d8fed305_1937264cuda3std3__420unreachable_sentinelE[1];
.global .align 1 .b8 _ZN41_INTERNAL_360d1897_4_k_cu_d8fed305_1937264cuda3std3__47nulloptE[1];
.global .align 1 .b8 _ZN41_INTERNAL_360d1897_4_k_cu_d8fed305_1937264cuda3std3__48unexpectE[1];
.global .align 1 .b8 _ZN41_INTERNAL_360d1897_4_k_cu_d8fed305_1937264cuda3std6ranges3__45__cpo4swapE[1];
.global .align 1 .b8 _ZN41_INTERNAL_360d1897_4_k_cu_d8fed305_1937264cuda3std6ranges3__45__cpo9iter_moveE[1];
.global .align 1 .b8 _ZN41_INTERNAL_360d1897_4_k_cu_d8fed305_1937264cuda3std6ranges3__45__cpo5beginE[1];
.global .align 1 .b8 _ZN41_INTERNAL_360d1897_4_k_cu_d8fed305_1937264cuda3std6ranges3__45__cpo3endE[1];
.global .align 1 .b8 _ZN41_INTERNAL_360d1897_4_k_cu_d8fed305_1937264cuda3std6ranges3__45__cpo6cbeginE[1];
.global .align 1 .b8 _ZN41_INTERNAL_360d1897_4_k_cu_d8fed305_1937264cuda3std6ranges3__45__cpo4cendE[1];
.global .align 1 .b8 _ZN41_INTERNAL_360d1897_4_k_cu_d8fed305_1937264cuda3std6ranges3__45__cpo7advanceE[1];
.global .align 1 .b8 _ZN41_INTERNAL_360d1897_4_k_cu_d8fed305_1937264cuda3std6ranges3__45__cpo9iter_swapE[1];
.global .align 1 .b8 _ZN41_INTERNAL_360d1897_4_k_cu_d8fed305_1937264cuda3std6ranges3__45__cpo4nextE[1];
.global .align 1 .b8 _ZN41_INTERNAL_360d1897_4_k_cu_d8fed305_1937264cuda3std6ranges3__45__cpo4prevE[1];
.global .align 1 .b8 _ZN41_INTERNAL_360d1897_4_k_cu_d8fed305_1937264cuda3std6ranges3__45__cpo4dataE[1];
.global .align 1 .b8 _ZN41_INTERNAL_360d1897_4_k_cu_d8fed305_1937264cuda3std6ranges3__45__cpo5cdataE[1];
.global .align 1 .b8 _ZN41_INTERNAL_360d1897_4_k_cu_d8fed305_1937264cuda3std6ranges3__45__cpo4sizeE[1];
.global .align 1 .b8 _ZN41_INTERNAL_360d1897_4_k_cu_d8fed305_1937264cuda3std6ranges3__45__cpo5ssizeE[1];
.global .align 1 .b8 _ZN41_INTERNAL_360d1897_4_k_cu_d8fed305_1937264cuda3std6ranges3__45__cpo8distanceE[1];
.global .align 1 .b8 _ZN41_INTERNAL_360d1897_4_k_cu_d8fed305_1937266thrust24THRUST_300001_SM_1000_NS6system6detail10sequential3seqE[1];
.global .align 1 .b8 _ZN41_INTERNAL_360d1897_4_k_cu_d8fed305_1937266thrust24THRUST_300001_SM_1000_NS12placeholders2_1E[1];
.global .align 1 .b8 _ZN41_INTERNAL_360d1897_4_k_cu_d8fed305_1937266thrust24THRUST_300001_SM_1000_NS12placeholders2_2E[1];
.global .align 1 .b8 _ZN41_INTERNAL_360d1897_4_k_cu_d8fed305_1937266thrust24THRUST_300001_SM_1000_NS12placeholders2_3E[1];
.global .align 1 .b8 _ZN41_INTERNAL_360d1897_4_k_cu_d8fed305_1937266thrust24THRUST_300001_SM_1000_NS12placeholders2_4E[1];
.global .align 1 .b8 _ZN41_INTERNAL_360d1897_4_k_cu_d8fed305_1937266thrust24THRUST_300001_SM_1000_NS12placeholders2_5E[1];
.global .align 1 .b8 _ZN41_INTERNAL_360d1897_4_k_cu_d8fed305_1937266thrust24THRUST_300001_SM_1000_NS12placeholders2_6E[1];
.global .align 1 .b8 _ZN41_INTERNAL_360d1897_4_k_cu_d8fed305_1937266thrust24THRUST_300001_SM_1000_NS12placeholders2_7E[1];
.global .align 1 .b8 _ZN41_INTERNAL_360d1897_4_k_cu_d8fed305_1937266thrust24THRUST_300001_SM_1000_NS12placeholders2_8E[1];
.global .align 1 .b8 _ZN41_INTERNAL_360d1897_4_k_cu_d8fed305_1937266thrust24THRUST_300001_SM_1000_NS12placeholders2_9E[1];
.global .align 1 .b8 _ZN41_INTERNAL_360d1897_4_k_cu_d8fed305_1937266thrust24THRUST_300001_SM_1000_NS12placeholders3_10E[1];

.visible .entry _ZN3cub18CUB_300001_SM_10006detail11EmptyKernelIvEEvv()
{


	ret;

}


// ===== COMPILED SASS (sm_100) =====

	.target	sm_100

	.elftype	@"ET_EXEC"


//--------------------- .note.nv.tkinfo           --------------------------
	.section	.note.nv.tkinfo,"",@"SHT_NOTE"
	.sectionflags	@"SHF_NOTE_NV_TKINFO"
	.tkinfo
        /*0018*/ 	.word	0x00000002
        /*0030*/ 	.string	""
        /*0030*/ 	.string	"ptxas"
        /*0030*/ 	.string	"Cuda compilation tools, release 13.0, V13.0.88"
        /*0030*/ 	.string	"Build cuda_13.0.r13.0/compiler.36424714_0"
        /*0030*/ 	.string	"-arch sm_100 -m 64 "



//--------------------- .note.nv.cuinfo           --------------------------
	.section	.note.nv.cuinfo,"",@"SHT_NOTE"
	.sectionflags	@"SHF_NOTE_NV_CUINFO"
        /*0018*/ 	.short	0x0002
        /*001a*/ 	.short	0x0064
        /*001c*/ 	.short	0x0082
	.zero		2


//--------------------- .nv.info                  --------------------------
	.section	.nv.info,"",@"SHT_CUDA_INFO"
	.align	4


	//----- nvinfo : EIATTR_REGCOUNT
	.align		4
        /*0000*/ 	.byte	0x04, 0x2f
        /*0002*/ 	.short	(.L_41 - .L_40)
	.align		4
.L_40:
        /*0004*/ 	.word	index@(_ZN3cub18CUB_300001_SM_10006detail11EmptyKernelIvEEvv)
        /*0008*/ 	.word	0x00000004


	//----- nvinfo : EIATTR_FRAME_SIZE
	.align		4
.L_41:
        /*000c*/ 	.byte	0x04, 0x11
        /*000e*/ 	.short	(.L_43 - .L_42)
	.align		4
.L_42:
        /*0010*/ 	.word	index@(_ZN3cub18CUB_300001_SM_10006detail11EmptyKernelIvEEvv)
        /*0014*/ 	.word	0x00000000


	//----- nvinfo : EIATTR_MIN_STACK_SIZE
	.align		4
.L_43:
        /*0018*/ 	.byte	0x04, 0x12
        /*001a*/ 	.short	(.L_45 - .L_44)
	.align		4
.L_44:
        /*001c*/ 	.word	index@(_ZN3cub18CUB_300001_SM_10006detail11EmptyKernelIvEEvv)
        /*0020*/ 	.word	0x00000000
.L_45:


//--------------------- .nv.compat                --------------------------
	.section	.nv.compat,"",@"SHT_CUDA_COMPAT_INFO"
	.align	4
        /*0000*/ 	.byte	0x02, 0x09, 0x00, 0x00, 0x02, 0x02, 0x01, 0x00, 0x02, 0x05, 0x05, 0x00, 0x03, 0x07, 0x01, 0x01
        /*0010*/ 	.byte	0x02, 0x03, 0x00, 0x00, 0x02, 0x06, 0x01, 0x00, 0x04, 0x0b, 0x08, 0x00, 0x09, 0x00, 0x00, 0x00
        /*0020*/ 	.byte	0x00, 0x00, 0x00, 0x00


//--------------------- .nv.info._ZN3cub18CUB_300001_SM_10006detail11EmptyKernelIvEEvv --------------------------
	.section	.nv.info._ZN3cub18CUB_300001_SM_10006detail11EmptyKernelIvEEvv,"",@"SHT_CUDA_INFO"
	.sectionflags	@""
	.align	4


	//----- nvinfo : EIATTR_CUDA_API_VERSION
	.align		4
        /*0000*/ 	.byte	0x04, 0x37
        /*0002*/ 	.short	(.L_47 - .L_46)
.L_46:
        /*0004*/ 	.word	0x00000082


	//----- nvinfo : EIATTR_SPARSE_MMA_MASK
	.align		4
.L_47:
        /*0008*/ 	.byte	0x03, 0x50
        /*000a*/ 	.short	0x0000


	//----- nvinfo : EIATTR_MAXREG_COUNT
	.align		4
        /*000c*/ 	.byte	0x03, 0x1b
        /*000e*/ 	.short	0x00ff


	//----- nvinfo : EIATTR_MERCURY_ISA_VERSION
	.align		4
        /*0010*/ 	.byte	0x03, 0x5f
        /*0012*/ 	.short	0x0101


	//----- nvinfo : EIATTR_VRC_CTA_INIT_COUNT
	.align		4
        /*0014*/ 	.byte	0x02, 0x4a
	.zero		1
	.zero		1


	//----- nvinfo : EIATTR_EXIT_INSTR_OFFSETS
	.align		4
        /*0018*/ 	.byte	0x04, 0x1c
        /*001a*/ 	.short	(.L_49 - .L_48)


	//   ....[0]....
.L_48:
        /*001c*/ 	.word	0x00000010


	//----- nvinfo : EIATTR_SW_WAR
	.align		4
.L_49:
        /*0020*/ 	.byte	0x04, 0x36
        /*0022*/ 	.short	(.L_51 - .L_50)
.L_50:
        /*0024*/ 	.word	0x00000008
.L_51:


//--------------------- .nv.callgraph             --------------------------
	.section	.nv.callgraph,"",@"SHT_CUDA_CALLGRAPH"
	.align	4
	.sectionentsize	8
	.align		4
        /*0000*/ 	.word	0x00000000
	.align		4
        /*0004*/ 	.word	0xffffffff
	.align		4
        /*0008*/ 	.word	0x00000000
	.align		4
        /*000c*/ 	.word	0xfffffffe
	.align		4
        /*0010*/ 	.word	0x00000000
	.align		4
        /*0014*/ 	.word	0xfffffffd
	.align		4
        /*0018*/ 	.word	0x00000000
	.align		4
        /*001c*/ 	.word	0xfffffffc


//--------------------- .nv.constant4             --------------------------
	.section	.nv.constant4,"a",@progbits
	.align	8
	.align		8
.nv.constant4:
        /*0000*/ 	.dword	_ZN41_INTERNAL_360d1897_4_k_cu_d8fed305_1938724cuda3std3__45__cpo5beginE
	.align		8
        /*0008*/ 	.dword	_ZN41_INTERNAL_360d1897_4_k_cu_d8fed305_1938724cuda3std3__45__cpo3endE
	.align		8
        /*0010*/ 	.dword	_ZN41_INTERNAL_360d1897_4_k_cu_d8fed305_1938724cuda3std3__45__cpo6cbeginE
	.align		8
        /*0018*/ 	.dword	_ZN41_INTERNAL_360d1897_4_k_cu_d8fed305_1938724cuda3std3__45__cpo4cendE
	.align		8
        /*0020*/ 	.dword	_ZN41_INTERNAL_360d1897_4_k_cu_d8fed305_1938724cuda3std3__45__cpo6rbeginE
	.align		8
        /*0028*/ 	.dword	_ZN41_INTERNAL_360d1897_4_k_cu_d8fed305_1938724cuda3std3__45__cpo4rendE
	.align		8
        /*0030*/ 	.dword	_ZN41_INTERNAL_360d1897_4_k_cu_d8fed305_1938724cuda3std3__45__cpo7crbeginE
	.align		8
        /*0038*/ 	.dword	_ZN41_INTERNAL_360d1897_4_k_cu_d8fed305_1938724cuda3std3__45__cpo5crendE
	.align		8
        /*0040*/ 	.dword	_ZN41_INTERNAL_360d1897_4_k_cu_d8fed305_1938724cuda3std3__443_GLOBAL__N__360d1897_4_k_cu_d8fed305_1938726ignoreE
	.align		8
        /*0048*/ 	.dword	_ZN41_INTERNAL_360d1897_4_k_cu_d8fed305_1938724cuda3std3__419piecewise_constructE
	.align		8
        /*0050*/ 	.dword	_ZN41_INTERNAL_360d1897_4_k_cu_d8fed305_1938724cuda3std3__48in_placeE
	.align		8
        /*0058*/ 	.dword	_ZN41_INTERNAL_360d1897_4_k_cu_d8fed305_1938724cuda3std3__420unreachable_sentinelE
	.align		8
        /*0060*/ 	.dword	_ZN41_INTERNAL_360d1897_4_k_cu_d8fed305_1938724cuda3std3__47nulloptE
	.align		8
        /*0068*/ 	.dword	_ZN41_INTERNAL_360d1897_4_k_cu_d8fed305_1938724cuda3std3__48unexpectE
	.align		8
        /*0070*/ 	.dword	_ZN41_INTERNAL_360d1897_4_k_cu_d8fed305_1938724cuda3std6ranges3__45__cpo4swapE
	.align		8
        /*0078*/ 	.dword	_ZN41_INTERNAL_360d1897_4_k_cu_d8fed305_1938724cuda3std6ranges3__45__cpo9iter_moveE
	.align		8
        /*0080*/ 	.dword	_ZN41_INTERNAL_360d1897_4_k_cu_d8fed305_1938724cuda3std6ranges3__45__cpo5beginE
	.align		8
        /*0088*/ 	.dword	_ZN41_INTERNAL_360d1897_4_k_cu_d8fed305_1938724cuda3std6ranges3__45__cpo3endE
	.align		8
        /*0090*/ 	.dword	_ZN41_INTERNAL_360d1897_4_k_cu_d8fed305_1938724cuda3std6ranges3__45__cpo6cbeginE
	.align		8
        /*0098*/ 	.dword	_ZN41_INTERNAL_360d1897_4_k_cu_d8fed305_1938724cuda3std6ranges3__45__cpo4cendE
	.align		8
        /*00a0*/ 	.dword	_ZN41_INTERNAL_360d1897_4_k_cu_d8fed305_1938724cuda3std6ranges3__45__cpo7advanceE
	.align		8
        /*00a8*/ 	.dword	_ZN41_INTERNAL_360d1897_4_k_cu_d8fed305_1938724cuda3std6ranges3__45__cpo9iter_swapE
	.align		8
        /*00b0*/ 	.dword	_ZN41_INTERNAL_360d1897_4_k_cu_d8fed305_1938724cuda3std6ranges3__45__cpo4nextE
	.align		8
        /*00b8*/ 	.dword	_ZN41_INTERNAL_360d1897_4_k_cu_d8fed305_1938724cuda3std6ranges3__45__cpo4prevE
	.align		8
        /*00c0*/ 	.dword	_ZN41_INTERNAL_360d1897_4_k_cu_d8fed305_1938724cuda3std6ranges3__45__cpo4dataE
	.align		8
        /*00c8*/ 	.dword	_ZN41_INTERNAL_360d1897_4_k_cu_d8fed305_1938724cuda3std6ranges3__45__cpo5cdataE
	.align		8
        /*00d0*/ 	.dword	_ZN41_INTERNAL_360d1897_4_k_cu_d8fed305_1938724cuda3std6ranges3__45__cpo4sizeE
	.align		8
        /*00d8*/ 	.dword	_ZN41_INTERNAL_360d1897_4_k_cu_d8fed305_1938724cuda3std6ranges3__45__cpo5ssizeE
	.align		8
        /*00e0*/ 	.dword	_ZN41_INTERNAL_360d1897_4_k_cu_d8fed305_1938724cuda3std6ranges3__45__cpo8distanceE
	.align		8
        /*00e8*/ 	.dword	_ZN41_INTERNAL_360d1897_4_k_cu_d8fed305_1938726thrust24THRUST_300001_SM_1000_NS6system6detail10sequential3seqE
	.align		8
        /*00f0*/ 	.dword	_ZN41_INTERNAL_360d1897_4_k_cu_d8fed305_1938726thrust24THRUST_300001_SM_1000_NS12placeholders2_1E
	.align		8
        /*00f8*/ 	.dword	_ZN41_INTERNAL_360d1897_4_k_cu_d8fed305_1938726thrust24THRUST_300001_SM_1000_NS12placeholders2_2E
	.align		8
        /*0100*/ 	.dword	_ZN41_INTERNAL_360d1897_4_k_cu_d8fed305_1938726thrust24THRUST_300001_SM_1000_NS12placeholders2_3E
	.align		8
        /*0108*/ 	.dword	_ZN41_INTERNAL_360d1897_4_k_cu_d8fed305_1938726thrust24THRUST_300001_SM_1000_NS12placeholders2_4E
	.align		8
        /*0110*/ 	.dword	_ZN41_INTERNAL_360d1897_4_k_cu_d8fed305_1938726thrust24THRUST_300001_SM_1000_NS12placeholders2_5E
	.align		8
        /*0118*/ 	.dword	_ZN41_INTERNAL_360d1897_4_k_cu_d8fed305_1938726thrust24THRUST_300001_SM_1000_NS12placeholders2_6E
	.align		8
        /*0120*/ 	.dword	_ZN41_INTERNAL_360d1897_4_k_cu_d8fed305_1938726thrust24THRUST_300001_SM_1000_NS12placeholders2_7E
	.align		8
        /*0128*/ 	.dword	_ZN41_INTERNAL_360d1897_4_k_cu_d8fed305_1938726thrust24THRUST_300001_SM_1000_NS12placeholders2_8E
	.align		8
        /*0130*/ 	.dword	_ZN41_INTERNAL_360d1897_4_k_cu_d8fed305_1938726thrust24THRUST_300001_SM_1000_NS12placeholders2_9E
	.align		8
        /*0138*/ 	.dword	_ZN41_INTERNAL_360d1897_4_k_cu_d8fed305_1938726thrust24THRUST_300001_SM_1000_NS12placeholders3_10E


//--------------------- .text._ZN3cub18CUB_300001_SM_10006detail11EmptyKernelIvEEvv --------------------------
	.section	.text._ZN3cub18CUB_300001_SM_10006detail11EmptyKernelIvEEvv,"ax",@progbits
	.align	128
        .global         _ZN3cub18CUB_300001_SM_10006detail11EmptyKernelIvEEvv
        .type           _ZN3cub18CUB_300001_SM_10006detail11EmptyKernelIvEEvv,@function
        .size           _ZN3cub18CUB_300001_SM_10006detail11EmptyKernelIvEEvv,(.L_x_1 - _ZN3cub18CUB_300001_SM_10006detail11EmptyKernelIvEEvv)
        .other          _ZN3cub18CUB_300001_SM_10006detail11EmptyKernelIvEEvv,@"STO_CUDA_ENTRY STV_DEFAULT"
_ZN3cub18CUB_300001_SM_10006detail11EmptyKernelIvEEvv:
.text._ZN3cub18CUB_300001_SM_10006detail11EmptyKernelIvEEvv:
[----:B------:R-:W-:Y:S01]  /*0000*/  LDC R1, c[0x0][0x37c] ;  /* 0x0000df00ff017b82 */ /* 0x000fe20000000800 */
[----:B------:R-:W-:Y:S05]  /*0010*/  EXIT ;  /* 0x000000000000794d */ /* 0x000fea0003800000 */
.L_x_0:
[----:B------:R-:W-:-:S00]  /*0020*/  BRA `(.L_x_0) ;  /* 0xfffffffc00fc7947 */ /* 0x000fc0000383ffff */
[----:B------:R-:W-:-:S00]  /*0030*/  NOP ;  /* 0x0000000000007918 */ /* 0x000fc00000000000 */
        /* <DEDUP_REMOVED lines=12> */
.L_x_1:


//--------------------- .nv.shared.reserved.0     --------------------------
	.section	.nv.shared.reserved.0,"aw",@nobits
	.weak		__nv_reservedSMEM_offset_0_alias
	.size		__nv_reservedSMEM_offset_0_alias, 0, 64
	.other		__nv_reservedSMEM_offset_0_alias,@"STO_CUDA_RESERVED_SHARED STV_DEFAULT"
__nv_reservedSMEM_offset_0_alias:
	.zero		0
	.zero		64


//--------------------- .nv.global                --------------------------
	.section	.nv.global,"aw",@nobits
.nv.global:
	.type		_ZN41_INTERNAL_360d1897_4_k_cu_d8fed305_1938726thrust24THRUST_300001_SM_1000_NS12placeholders2_5E,@object
	.size		_ZN41_INTERNAL_360d1897_4_k_cu_d8fed305_1938726thrust24THRUST_300001_SM_1000_NS12placeholders2_5E,(_ZN41_INTERNAL_360d1897_4_k_cu_d8fed305_1938724cuda3std3__45__cpo6cbeginE - _ZN41_INTERNAL_360d1897_4_k_cu_d8fed305_1938726thrust24THRUST_300001_SM_1000_NS12placeholders2_5E)
_ZN41_INTERNAL_360d1897_4_k_cu_d8fed305_1938726thrust24THRUST_300001_SM_1000_NS12placeholders2_5E:
	.zero		1
	.type		_ZN41_INTERNAL_360d1897_4_k_cu_d8fed305_1938724cuda3std3__45__cpo6cbeginE,@object
	.size		_ZN41_INTERNAL_360d1897_4_k_cu_d8fed305_1938724cuda3std3__45__cpo6cbeginE,(_ZN41_INTERNAL_360d1897_4_k_cu_d8fed305_1938724cuda3std6ranges3__45__cpo6cbeginE - _ZN41_INTERNAL_360d1897_4_k_cu_d8fed305_1938724cuda3std3__45__cpo6cbeginE)
_ZN41_INTERNAL_360d1897_4_k_cu_d8fed305_1938724cuda3std3__45__cpo6cbeginE:
	.zero		1
	.type		_ZN41_INTERNAL_360d1897_4_k_cu_d8fed305_1938724cuda3std6ranges3__45__cpo6cbeginE,@object
	.size		_ZN41_INTERNAL_360d1897_4_k_cu_d8fed305_1938724cuda3std6ranges3__45__cpo6cbeginE,(_ZN41_INTERNAL_360d1897_4_k_cu_d8fed305_1938724cuda3std3__48in_placeE - _ZN41_INTERNAL_360d1897_4_k_cu_d8fed305_1938724cuda3std6ranges3__45__cpo6cbeginE)
_ZN41_INTERNAL_360d1897_4_k_cu_d8fed305_1938724cuda3std6ranges3__45__cpo6cbeginE:
	.zero		1
	.type		_ZN41_INTERNAL_360d1897_4_k_cu_d8fed305_1938724cuda3std3__48in_placeE,@object
	.size		_ZN41_INTERNAL_360d1897_4_k_cu_d8fed305_1938724cuda3std3__48in_placeE,(_ZN41_INTERNAL_360d1897_4_k_cu_d8fed305_1938724cuda3std6ranges3__45__cpo4sizeE - _ZN41_INTERNAL_360d1897_4_k_cu_d8fed305_1938724cuda3std3__48in_placeE)
_ZN41_INTERNAL_360d1897_4_k_cu_d8fed305_1938724cuda3std3__48in_placeE:
	.zero		1
	.type		_ZN41_INTERNAL_360d1897_4_k_cu_d8fed305_1938724cuda3std6ranges3__45__cpo4sizeE,@object
	.size		_ZN41_INTERNAL_360d1897_4_k_cu_d8fed305_1938724cuda3std6ranges3__45__cpo4sizeE,(_ZN41_INTERNAL_360d1897_4_k_cu_d8fed305_1938726thrust24THRUST_300001_SM_1000_NS12placeholders2_9E - _ZN41_INTERNAL_360d1897_4_k_cu_d8fed305_1938724cuda3std6ranges3__45__cpo4sizeE)
_ZN41_INTERNAL_360d1897_4_k_cu_d8fed305_1938724cuda3std6ranges3__45__cpo4sizeE:
	.zero		1
	.type		_ZN41_INTERNAL_360d1897_4_k_cu_d8fed305_1938726thrust24THRUST_300001_SM_1000_NS12placeholders2_9E,@object
	.size		_ZN41_INTERNAL_360d1897_4_k_cu_d8fed305_1938726thrust24THRUST_300001_SM_1000_NS12placeholders2_9E,(_ZN41_INTERNAL_360d1897_4_k_cu_d8fed305_1938724cuda3std3__45__cpo7crbeginE - _ZN41_INTERNAL_360d1897_4_k_cu_d8fed305_1938726thrust24THRUST_300001_SM_1000_NS12placeholders2_9E)
_ZN41_INTERNAL_360d1897_4_k_cu_d8fed305_1938726thrust24THRUST_300001_SM_1000_NS12placeholders2_9E:
	.zero		1
	.type		_ZN41_INTERNAL_360d1897_4_k_cu_d8fed305_1938724cuda3std3__45__cpo7crbeginE,@object
	.size		_ZN41_INTERNAL_360d1897_4_k_cu_d8fed305_1938724cuda3std3__45__cpo7crbeginE,(_ZN41_INTERNAL_360d1897_4_k_cu_d8fed305_1938724cuda3std6ranges3__45__cpo4nextE - _ZN41_INTERNAL_360d1897_4_k_cu_d8fed305_1938724cuda3std3__45__cpo7crbeginE)
_ZN41_INTERNAL_360d1897_4_k_cu_d8fed305_1938724cuda3std3__45__cpo7crbeginE:
	.zero		1
	.type		_ZN41_INTERNAL_360d1897_4_k_cu_d8fed305_1938724cuda3std6ranges3__45__cpo4nextE,@object
	.size		_ZN41_INTERNAL_360d1897_4_k_cu_d8fed305_1938724cuda3std6ranges3__45__cpo4nextE,(_ZN41_INTERNAL_360d1897_4_k_cu_d8fed305_1938724cuda3std6ranges3__45__cpo4swapE - _ZN41_INTERNAL_360d1897_4_k_cu_d8fed305_1938724cuda3std6ranges3__45__cpo4nextE)
_ZN41_INTERNAL_360d1897_4_k_cu_d8fed305_1938724cuda3std6ranges3__45__cpo4nextE:
	.zero		1
	.type		_ZN41_INTERNAL_360d1897_4_k_cu_d8fed305_1938724cuda3std6ranges3__45__cpo4swapE,@object
	.size		_ZN41_INTERNAL_360d1897_4_k_cu_d8fed305_1938724cuda3std6ranges3__45__cpo4swapE,(_ZN41_INTERNAL_360d1897_4_k_cu_d8fed305_1938726thrust24THRUST_300001_SM_1000_NS12placeholders2_1E - _ZN41_INTERNAL_360d1897_4_k_cu_d8fed305_1938724cuda3std6ranges3__45__cpo4swapE)
_ZN41_INTERNAL_360d1897_4_k_cu_d8fed305_1938724cuda3std6ranges3__45__cpo4swapE:
	.zero		1
	.type		_ZN41_INTERNAL_360d1897_4_k_cu_d8fed305_1938726thrust24THRUST_300001_SM_1000_NS12placeholders2_1E,@object
	.size		_ZN41_INTERNAL_360d1897_4_k_cu_d8fed305_1938726thrust24THRUST_300001_SM_1000_NS12placeholders2_1E,(_ZN41_INTERNAL_360d1897_4_k_cu_d8fed305_1938726thrust24THRUST_300001_SM_1000_NS12placeholders2_3E - _ZN41_INTERNAL_360d1897_4_k_cu_d8fed305_1938726thrust24THRUST_300001_SM_1000_NS12placeholders2_1E)
_ZN41_INTERNAL_360d1897_4_k_cu_d8fed305_1938726thrust24THRUST_300001_SM_1000_NS12placeholders2_1E:
	.zero		1
	.type		_ZN41_INTERNAL_360d1897_4_k_cu_d8fed305_1938726thrust24THRUST_300001_SM_1000_NS12placeholders2_3E,@object
	.size		_ZN41_INTERNAL_360d1897_4_k_cu_d8fed305_1938726thrust24THRUST_300001_SM_1000_NS12placeholders2_3E,(_ZN41_INTERNAL_360d1897_4_k_cu_d8fed305_1938724cuda3std3__45__cpo5beginE - _ZN41_INTERNAL_360d1897_4_k_cu_d8fed305_1938726thrust24THRUST_300001_SM_1000_NS12placeholders2_3E)
_ZN41_INTERNAL_360d1897_4_k_cu_d8fed305_1938726thrust24THRUST_300001_SM_1000_NS12placeholders2_3E:
	.zero		1
	.type		_ZN41_INTERNAL_360d1897_4_k_cu_d8fed305_1938724cuda3std3__45__cpo5beginE,@object
	.size		_ZN41_INTERNAL_360d1897_4_k_cu_d8fed305_1938724cuda3std3__45__cpo5beginE,(_ZN41_INTERNAL_360d1897_4_k_cu_d8fed305_1938724cuda3std6ranges3__45__cpo5beginE - _ZN41_INTERNAL_360d1897_4_k_cu_d8fed305_1938724cuda3std3__45__cpo5beginE)
_ZN41_INTERNAL_360d1897_4_k_cu_d8fed305_1938724cuda3std3__45__cpo5beginE:
	.zero		1
	.type		_ZN41_INTERNAL_360d1897_4_k_cu_d8fed305_1938724cuda3std6ranges3__45__cpo5beginE,@object
	.size		_ZN41_INTERNAL_360d1897_4_k_cu_d8fed305_1938724cuda3std6ranges3__45__cpo5beginE,(_ZN41_INTERNAL_360d1897_4_k_cu_d8fed305_1938724cuda3std3__443_GLOBAL__N__360d1897_4_k_cu_d8fed305_1938726ignoreE - _ZN41_INTERNAL_360d1897_4_k_cu_d8fed305_1938724cuda3std6ranges3__45__cpo5beginE)
_ZN41_INTERNAL_360d1897_4_k_cu_d8fed305_1938724cuda3std6ranges3__45__cpo5beginE:
	.zero		1
	.type		_ZN41_INTERNAL_360d1897_4_k_cu_d8fed305_1938724cuda3std3__443_GLOBAL__N__360d1897_4_k_cu_d8fed305_1938726ignoreE,@object
	.size		_ZN41_INTERNAL_360d1897_4_k_cu_d8fed305_1938724cuda3std3__443_GLOBAL__N__360d1897_4_k_cu_d8fed305_1938726ignoreE,(_ZN41_INTERNAL_360d1897_4_k_cu_d8fed305_1938724cuda3std6ranges3__45__cpo4dataE - _ZN41_INTERNAL_360d1897_4_k_cu_d8fed305_1938724cuda3std3__443_GLOBAL__N__360d1897_4_k_cu_d8fed305_1938726ignoreE)
_ZN41_INTERNAL_360d1897_4_k_cu_d8fed305_1938724cuda3std3__443_GLOBAL__N__360d1897_4_k_cu_d8fed305_1938726ignoreE:
	.zero		1
	.type		_ZN41_INTERNAL_360d1897_4_k_cu_d8fed305_1938724cuda3std6ranges3__45__cpo4dataE,@object
	.size		_ZN41_INTERNAL_360d1897_4_k_cu_d8fed305_1938724cuda3std6ranges3__45__cpo4dataE,(_ZN41_INTERNAL_360d1897_4_k_cu_d8fed305_1938726thrust24THRUST_300001_SM_1000_NS12placeholders2_7E - _ZN41_INTERNAL_360d1897_4_k_cu_d8fed305_1938724cuda3std6ranges3__45__cpo4dataE)
_ZN41_INTERNAL_360d1897_4_k_cu_d8fed305_1938724cuda3std6ranges3__45__cpo4dataE:
	.zero		1
	.type		_ZN41_INTERNAL_360d1897_4_k_cu_d8fed305_1938726thrust24THRUST_300001_SM_1000_NS12placeholders2_7E,@object
	.size		_ZN41_INTERNAL_360d1897_4_k_cu_d8fed305_1938726thrust24THRUST_300001_SM_1000_NS12placeholders2_7E,(_ZN41_INTERNAL_360d1897_4_k_cu_d8fed305_1938724cuda3std3__45__cpo6rbeginE - _ZN41_INTERNAL_360d1897_4_k_cu_d8fed305_1938726thrust24THRUST_300001_SM_1000_NS12placeholders2_7E)
_ZN41_INTERNAL_360d1897_4_k_cu_d8fed305_1938726thrust24THRUST_300001_SM_1000_NS12placeholders2_7E:
	.zero		1
	.type		_ZN41_INTERNAL_360d1897_4_k_cu_d8fed305_1938724cuda3std3__45__cpo6rbeginE,@object
	.size		_ZN41_INTERNAL_360d1897_4_k_cu_d8fed305_1938724cuda3std3__45__cpo6rbeginE,(_ZN41_INTERNAL_360d1897_4_k_cu_d8fed305_1938724cuda3std6ranges3__45__cpo7advanceE - _ZN41_INTERNAL_360d1897_4_k_cu_d8fed305_1938724cuda3std3__45__cpo6rbeginE)
_ZN41_INTERNAL_360d1897_4_k_cu_d8fed305_1938724cuda3std3__45__cpo6rbeginE:
	.zero		1
	.type		_ZN41_INTERNAL_360d1897_4_k_cu_d8fed305_1938724cuda3std6ranges3__45__cpo7advanceE,@object
	.size		_ZN41_INTERNAL_360d1897_4_k_cu_d8fed305_1938724cuda3std6ranges3__45__cpo7advanceE,(_ZN41_INTERNAL_360d1897_4_k_cu_d8fed305_1938724cuda3std3__47nulloptE - _ZN41_INTERNAL_360d1897_4_k_cu_d8fed305_1938724cuda3std6ranges3__45__cpo7advanceE)
_ZN41_INTERNAL_360d1897_4_k_cu_d8fed305_1938724cuda3std6ranges3__45__cpo7advanceE:
	.zero		1
	.type		_ZN41_INTERNAL_360d1897_4_k_cu_d8fed305_1938724cuda3std3__47nulloptE,@object
	.size		_ZN41_INTERNAL_360d1897_4_k_cu_d8fed305_1938724cuda3std3__47nulloptE,(_ZN41_INTERNAL_360d1897_4_k_cu_d8fed305_1938724cuda3std6ranges3__45__cpo8distanceE - _ZN41_INTERNAL_360d1897_4_k_cu_d8fed305_1938724cuda3std3__47nulloptE)
_ZN41_INTERNAL_360d1897_4_k_cu_d8fed305_1938724cuda3std3__47nulloptE:
	.zero		1
	.type		_ZN41_INTERNAL_360d1897_4_k_cu_d8fed305_1938724cuda3std6ranges3__45__cpo8distanceE,@object
	.size		_ZN41_INTERNAL_360d1897_4_k_cu_d8fed305_1938724cuda3std6ranges3__45__cpo8distanceE,(_ZN41_INTERNAL_360d1897_4_k_cu_d8fed305_1938726thrust24THRUST_300001_SM_1000_NS12placeholders2_6E - _ZN41_INTERNAL_360d1897_4_k_cu_d8fed305_1938724cuda3std6ranges3__45__cpo8distanceE)
_ZN41_INTERNAL_360d1897_4_k_cu_d8fed305_1938724cuda3std6ranges3__45__cpo8distanceE:
	.zero		1
	.type		_ZN41_INTERNAL_360d1897_4_k_cu_d8fed305_1938726thrust24THRUST_300001_SM_1000_NS12placeholders2_6E,@object
	.size		_ZN41_INTERNAL_360d1897_4_k_cu_d8fed305_1938726thrust24THRUST_300001_SM_1000_NS12placeholders2_6E,(_ZN41_INTERNAL_360d1897_4_k_cu_d8fed305_1938724cuda3std3__45__cpo4cendE - _ZN41_INTERNAL_360d1897_4_k_cu_d8fed305_1938726thrust24THRUST_300001_SM_1000_NS12placeholders2_6E)
_ZN41_INTERNAL_360d1897_4_k_cu_d8fed305_1938726thrust24THRUST_300001_SM_1000_NS12placeholders2_6E:
	.zero		1
	.type		_ZN41_INTERNAL_360d1897_4_k_cu_d8fed305_1938724cuda3std3__45__cpo4cendE,@object
	.size		_ZN41_INTERNAL_360d1897_4_k_cu_d8fed305_1938724cuda3std3__45__cpo4cendE,(_ZN41_INTERNAL_360d1897_4_k_cu_d8fed305_1938724cuda3std6ranges3__45__cpo4cendE - _ZN41_INTERNAL_360d1897_4_k_cu_d8fed305_1938724cuda3std3__45__cpo4cendE)
_ZN41_INTERNAL_360d1897_4_k_cu_d8fed305_1938724cuda3std3__45__cpo4cendE:
	.zero		1
	.type		_ZN41_INTERNAL_360d1897_4_k_cu_d8fed305_1938724cuda3std6ranges3__45__cpo4cendE,@object
	.size		_ZN41_INTERNAL_360d1897_4_k_cu_d8fed305_1938724cuda3std6ranges3__45__cpo4cendE,(_ZN41_INTERNAL_360d1897_4_k_cu_d8fed305_1938724cuda3std3__420unreachable_sentinelE - _ZN41_INTERNAL_360d1897_4_k_cu_d8fed305_1938724cuda3std6ranges3__45__cpo4cendE)
_ZN41_INTERNAL_360d1897_4_k_cu_d8fed305_1938724cuda3std6ranges3__45__cpo4cendE:
	.zero		1
	.type		_ZN41_INTERNAL_360d1897_4_k_cu_d8fed305_1938724cuda3std3__420unreachable_sentinelE,@object
	.size		_ZN41_INTERNAL_360d1897_4_k_cu_d8fed305_1938724cuda3std3__420unreachable_sentinelE,(_ZN41_INTERNAL_360d1897_4_k_cu_d8fed305_1938724cuda3std6ranges3__45__cpo5ssizeE - _ZN41_INTERNAL_360d1897_4_k_cu_d8fed305_1938724cuda3std3__420unreachable_sentinelE)
_ZN41_INTERNAL_360d1897_4_k_cu_d8fed305_1938724cuda3std3__420unreachable_sentinelE:
	.zero		1
	.type		_ZN41_INTERNAL_360d1897_4_k_cu_d8fed305_1938724cuda3std6ranges3__45__cpo5ssizeE,@object
	.size		_ZN41_INTERNAL_360d1897_4_k_cu_d8fed305_1938724cuda3std6ranges3__45__cpo5ssizeE,(_ZN41_INTERNAL_360d1897_4_k_cu_d8fed305_1938726thrust24THRUST_300001_SM_1000_NS12placeholders3_10E - _ZN41_INTERNAL_360d1897_4_k_cu_d8fed305_1938724cuda3std6ranges3__45__cpo5ssizeE)
_ZN41_INTERNAL_360d1897_4_k_cu_d8fed305_1938724cuda3std6ranges3__45__cpo5ssizeE:
	.zero		1
	.type		_ZN41_INTERNAL_360d1897_4_k_cu_d8fed305_1938726thrust24THRUST_300001_SM_1000_NS12placeholders3_10E,@object
	.size		_ZN41_INTERNAL_360d1897_4_k_cu_d8fed305_1938726thrust24THRUST_300001_SM_1000_NS12placeholders3_10E,(_ZN41_INTERNAL_360d1897_4_k_cu_d8fed305_1938724cuda3std3__45__cpo5crendE - _ZN41_INTERNAL_360d1897_4_k_cu_d8fed305_1938726thrust24THRUST_300001_SM_1000_NS12placeholders3_10E)
_ZN41_INTERNAL_360d1897_4_k_cu_d8fed305_1938726thrust24THRUST_300001_SM_1000_NS12placeholders3_10E:
	.zero		1
	.type		_ZN41_INTERNAL_360d1897_4_k_cu_d8fed305_1938724cuda3std3__45__cpo5crendE,@object
	.size		_ZN41_INTERNAL_360d1897_4_k_cu_d8fed305_1938724cuda3std3__45__cpo5crendE,(_ZN41_INTERNAL_360d1897_4_k_cu_d8fed305_1938724cuda3std6ranges3__45__cpo4prevE - _ZN41_INTERNAL_360d1897_4_k_cu_d8fed305_1938724cuda3std3__45__cpo5crendE)
_ZN41_INTERNAL_360d1897_4_k_cu_d8fed305_1938724cuda3std3__45__cpo5crendE:
	.zero		1
	.type		_ZN41_INTERNAL_360d1897_4_k_cu_d8fed305_1938724cuda3std6ranges3__45__cpo4prevE,@object
	.size		_ZN41_INTERNAL_360d1897_4_k_cu_d8fed305_1938724cuda3std6ranges3__45__cpo4prevE,(_ZN41_INTERNAL_360d1897_4_k_cu_d8fed305_1938724cuda3std6ranges3__45__cpo9iter_moveE - _ZN41_INTERNAL_360d1897_4_k_cu_d8fed305_1938724cuda3std6ranges3__45__cpo4prevE)
_ZN41_INTERNAL_360d1897_4_k_cu_d8fed305_1938724cuda3std6ranges3__45__cpo4prevE:
	.zero		1
	.type		_ZN41_INTERNAL_360d1897_4_k_cu_d8fed305_1938724cuda3std6ranges3__45__cpo9iter_moveE,@object
	.size		_ZN41_INTERNAL_360d1897_4_k_cu_d8fed305_1938724cuda3std6ranges3__45__cpo9iter_moveE,(_ZN41_INTERNAL_360d1897_4_k_cu_d8fed305_1938726thrust24THRUST_300001_SM_1000_NS12placeholders2_2E - _ZN41_INTERNAL_360d1897_4_k_cu_d8fed305_1938724cuda3std6ranges3__45__cpo9iter_moveE)
_ZN41_INTERNAL_360d1897_4_k_cu_d8fed305_1938724cuda3std6ranges3__45__cpo9iter_moveE:
	.zero		1
	.type		_ZN41_INTERNAL_360d1897_4_k_cu_d8fed305_1938726thrust24THRUST_300001_SM_1000_NS12placeholders2_2E,@object
	.size		_ZN41_INTERNAL_360d1897_4_k_cu_d8fed305_1938726thrust24THRUST_300001_SM_1000_NS12placeholders2_2E,(_ZN41_INTERNAL_360d1897_4_k_cu_d8fed305_1938726thrust24THRUST_300001_SM_1000_NS12placeholders2_4E - _ZN41_INTERNAL_360d1897_4_k_cu_d8fed305_1938726thrust24THRUST_300001_SM_1000_NS12placeholders2_2E)
_ZN41_INTERNAL_360d1897_4_k_cu_d8fed305_1938726thrust24THRUST_300001_SM_1000_NS12placeholders2_2E:
	.zero		1
	.type		_ZN41_INTERNAL_360d1897_4_k_cu_d8fed305_1938726thrust24THRUST_300001_SM_1000_NS12placeholders2_4E,@object
	.size		_ZN41_INTERNAL_360d1897_4_k_cu_d8fed305_1938726thrust24THRUST_300001_SM_1000_NS12placeholders2_4E,(_ZN41_INTERNAL_360d1897_4_k_cu_d8fed305_1938724cuda3std3__45__cpo3endE - _ZN41_INTERNAL_360d1897_4_k_cu_d8fed305_1938726thrust24THRUST_300001_SM_1000_NS12placeholders2_4E)
_ZN41_INTERNAL_360d1897_4_k_cu_d8fed305_1938726thrust24THRUST_300001_SM_1000_NS12placeholders2_4E:
	.zero		1
	.type		_ZN41_INTERNAL_360d1897_4_k_cu_d8fed305_1938724cuda3std3__45__cpo3endE,@object
	.size		_ZN41_INTERNAL_360d1897_4_k_cu_d8fed305_1938724cuda3std3__45__cpo3endE,(_ZN41_INTERNAL_360d1897_4_k_cu_d8fed305_1938724cuda3std6ranges3__45__cpo3endE - _ZN41_INTERNAL_360d1897_4_k_cu_d8fed305_1938724cuda3std3__45__cpo3endE)
_ZN41_INTERNAL_360d1897_4_k_cu_d8fed305_1938724cuda3std3__45__cpo3endE:
	.zero		1
	.type		_ZN41_INTERNAL_360d1897_4_k_cu_d8fed305_1938724cuda3std6ranges3__45__cpo3endE,@object
	.size		_ZN41_INTERNAL_360d1897_4_k_cu_d8fed305_1938724cuda3std6ranges3__45__cpo3endE,(_ZN41_INTERNAL_360d1897_4_k_cu_d8fed305_1938724cuda3std3__419piecewise_constructE - _ZN41_INTERNAL_360d1897_4_k_cu_d8fed305_1938724cuda3std6ranges3__45__cpo3endE)
_ZN41_INTERNAL_360d1897_4_k_cu_d8fed305_1938724cuda3std6ranges3__45__cpo3endE:
	.zero		1
	.type		_ZN41_INTERNAL_360d1897_4_k_cu_d8fed305_1938724cuda3std3__419piecewise_constructE,@object
	.size		_ZN41_INTERNAL_360d1897_4_k_cu_d8fed305_1938724cuda3std3__419piecewise_constructE,(_ZN41_INTERNAL_360d1897_4_k_cu_d8fed305_1938724cuda3std6ranges3__45__cpo5cdataE - _ZN41_INTERNAL_360d1897_4_k_cu_d8fed305_1938724cuda3std3__419piecewise_constructE)
_ZN41_INTERNAL_360d1897_4_k_cu_d8fed305_1938724cuda3std3__419piecewise_constructE:
	.zero		1
	.type		_ZN41_INTERNAL_360d1897_4_k_cu_d8fed305_1938724cuda3std6ranges3__45__cpo5cdataE,@object
	.size		_ZN41_INTERNAL_360d1897_4_k_cu_d8fed305_1938724cuda3std6ranges3__45__cpo5cdataE,(_ZN41_INTERNAL_360d1897_4_k_cu_d8fed305_1938726thrust24THRUST_300001_SM_1000_NS12placeholders2_8E - _ZN41_INTERNAL_360d1897_4_k_cu_d8fed305_1938724cuda3std6ranges3__45__cpo5cdataE)
_ZN41_INTERNAL_360d1897_4_k_cu_d8fed305_1938724cuda3std6ranges3__45__cpo5cdataE:
	.zero		1
	.type		_ZN41_INTERNAL_360d1897_4_k_cu_d8fed305_1938726thrust24THRUST_300001_SM_1000_NS12placeholders2_8E,@object
	.size		_ZN41_INTERNAL_360d1897_4_k_cu_d8fed305_1938726thrust24THRUST_300001_SM_1000_NS12placeholders2_8E,(_ZN41_INTERNAL_360d1897_4_k_cu_d8fed305_1938724cuda3std3__45__cpo4rendE - _ZN41_INTERNAL_360d1897_4_k_cu_d8fed305_1938726thrust24THRUST_300001_SM_1000_NS12placeholders2_8E)
_ZN41_INTERNAL_360d1897_4_k_cu_d8fed305_1938726thrust24THRUST_300001_SM_1000_NS12placeholders2_8E:
	.zero		1
	.type		_ZN41_INTERNAL_360d1897_4_k_cu_d8fed305_1938724cuda3std3__45__cpo4rendE,@object
	.size		_ZN41_INTERNAL_360d1897_4_k_cu_d8fed305_1938724cuda3std3__45__cpo4rendE,(_ZN41_INTERNAL_360d1897_4_k_cu_d8fed305_1938724cuda3std6ranges3__45__cpo9iter_swapE - _ZN41_INTERNAL_360d1897_4_k_cu_d8fed305_1938724cuda3std3__45__cpo4rendE)
_ZN41_INTERNAL_360d1897_4_k_cu_d8fed305_1938724cuda3std3__45__cpo4rendE:
	.zero		1
	.type		_ZN41_INTERNAL_360d1897_4_k_cu_d8fed305_1938724cuda3std6ranges3__45__cpo9iter_swapE,@object
	.size		_ZN41_INTERNAL_360d1897_4_k_cu_d8fed305_1938724cuda3std6ranges3__45__cpo9iter_swapE,(_ZN41_INTERNAL_360d1897_4_k_cu_d8fed305_1938724cuda3std3__48unexpectE - _ZN41_INTERNAL_360d1897_4_k_cu_d8fed305_1938724cuda3std6ranges3__45__cpo9iter_swapE)
_ZN41_INTERNAL_360d1897_4_k_cu_d8fed305_1938724cuda3std6ranges3__45__cpo9iter_swapE:
	.zero		1
	.type		_ZN41_INTERNAL_360d1897_4_k_cu_d8fed305_1938724cuda3std3__48unexpectE,@object
	.size		_ZN41_INTERNAL_360d1897_4_k_cu_d8fed305_1938724cuda3std3__48unexpectE,(_ZN41_INTERNAL_360d1897_4_k_cu_d8fed305_1938726thrust24THRUST_300001_SM_1000_NS6system6detail10sequential3seqE - _ZN41_INTERNAL_360d1897_4_k_cu_d8fed305_1938724cuda3std3__48unexpectE)
_ZN41_INTERNAL_360d1897_4_k_cu_d8fed305_1938724cuda3std3__48unexpectE:
	.zero		1
	.type		_ZN41_INTERNAL_360d1897_4_k_cu_d8fed305_1938726thrust24THRUST_300001_SM_1000_NS6system6detail10sequential3seqE,@object
	.size		_ZN41_INTERNAL_360d1897_4_k_cu_d8fed305_1938726thrust24THRUST_300001_SM_1000_NS6system6detail10sequential3seqE,(.L_29 - _ZN41_INTERNAL_360d1897_4_k_cu_d8fed305_1938726thrust24THRUST_300001_SM_1000_NS6system6detail10sequential3seqE)
_ZN41_INTERNAL_360d1897_4_k_cu_d8fed305_1938726thrust24THRUST_300001_SM_1000_NS6system6detail10sequential3seqE:
	.zero		1
.L_29:


//--------------------- .nv.constant0._ZN3cub18CUB_300001_SM_10006detail11EmptyKernelIvEEvv --------------------------
	.section	.nv.constant0._ZN3cub18CUB_300001_SM_10006detail11EmptyKernelIvEEvv,"a",@progbits
	.sectionflags	@""
	.align	4
.nv.constant0._ZN3cub18CUB_300001_SM_10006detail11EmptyKernelIvEEvv:
	.zero		896


//--------------------- SYMBOLS --------------------------

	.type		.nv.reservedSmem.offset0,@object
	.size		.nv.reservedSmem.offset0,0x4
